//
// Generated by NVIDIA NVVM Compiler
//
// Compiler Build ID: CL-36424714
// Cuda compilation tools, release 13.0, V13.0.88
// Based on NVVM 20.0.0
//

.version 9.0
.target sm_100
.address_size 64

	// .globl	_Z6RunSimP25AnimalPopulationForYear_si

.visible .entry _Z6RunSimP25AnimalPopulationForYear_si(
	.param .u64 .ptr .align 1 _Z6RunSimP25AnimalPopulationForYear_si_param_0,
	.param .u32 _Z6RunSimP25AnimalPopulationForYear_si_param_1
)
{
	.reg .pred 	%p<3>;
	.reg .b16 	%rs<2>;
	.reg .b32 	%r<15>;
	.reg .b64 	%rd<13>;

	ld.param.u64 	%rd2, [_Z6RunSimP25AnimalPopulationForYear_si_param_0];
	ld.param.u32 	%r4, [_Z6RunSimP25AnimalPopulationForYear_si_param_1];
	cvta.to.global.u64 	%rd3, %rd2;
	mov.u32 	%r1, %ctaid.x;
	mov.u32 	%r5, %ntid.x;
	mov.u32 	%r2, %tid.x;
	mad.lo.s32 	%r3, %r1, %r5, %r2;
	setp.gt.s32 	%p1, %r3, 19;
	mul.wide.s32 	%rd4, %r4, 24;
	add.s64 	%rd5, %rd3, %rd4;
	add.s64 	%rd1, %rd5, 8;
	@%p1 bra 	$L__BB0_2;
	mad.lo.s32 	%r6, %r4, %r3, %r4;
	mul.lo.s32 	%r7, %r6, %r4;
	mul.hi.s32 	%r8, %r7, 1717986919;
	shr.u32 	%r9, %r8, 31;
	shr.s32 	%r10, %r8, 2;
	add.s32 	%r11, %r10, %r9;
	max.s32 	%r12, %r11, 2;
	min.s32 	%r13, %r7, 100000;
	ld.global.u64 	%rd6, [%rd1+-24];
	cvta.to.global.u64 	%rd7, %rd6;
	mul.wide.s32 	%rd8, %r3, 4;
	add.s64 	%rd9, %rd7, %rd8;
	st.global.u32 	[%rd9], %r13;
	ld.global.u64 	%rd10, [%rd1+-16];
	cvta.to.global.u64 	%rd11, %rd10;
	add.s64 	%rd12, %rd11, %rd8;
	st.global.u32 	[%rd12], %r12;
$L__BB0_2:
	or.b32  	%r14, %r2, %r1;
	setp.ne.s32 	%p2, %r14, 0;
	@%p2 bra 	$L__BB0_4;
	mov.b16 	%rs1, 0;
	st.global.u8 	[%rd1+-32], %rs1;
$L__BB0_4:
	ret;

}


// ===== COMPILED SASS (sm_100) =====

	.target	sm_100

	.elftype	@"ET_EXEC"


//--------------------- .note.nv.tkinfo           --------------------------
	.section	.note.nv.tkinfo,"",@"SHT_NOTE"
	.sectionflags	@"SHF_NOTE_NV_TKINFO"
	.tkinfo
        /*0018*/ 	.word	0x00000002
        /*0030*/ 	.string	""
        /*0030*/ 	.string	"ptxas"
        /*0030*/ 	.string	"Cuda compilation tools, release 13.0, V13.0.88"
        /*0030*/ 	.string	"Build cuda_13.0.r13.0/compiler.36424714_0"
        /*0030*/ 	.string	"-arch sm_100 -m 64 "



//--------------------- .note.nv.cuinfo           --------------------------
	.section	.note.nv.cuinfo,"",@"SHT_NOTE"
	.sectionflags	@"SHF_NOTE_NV_CUINFO"
        /*0018*/ 	.short	0x0002
        /*001a*/ 	.short	0x0064
        /*001c*/ 	.short	0x0082
	.zero		2


//--------------------- .nv.info                  --------------------------
	.section	.nv.info,"",@"SHT_CUDA_INFO"
	.align	4


	//----- nvinfo : EIATTR_REGCOUNT
	.align		4
        /*0000*/ 	.byte	0x04, 0x2f
        /*0002*/ 	.short	(.L_1 - .L_0)
	.align		4
.L_0:
        /*0004*/ 	.word	index@(_Z6RunSimP25AnimalPopulationForYear_si)
        /*0008*/ 	.word	0x00000010


	//----- nvinfo : EIATTR_FRAME_SIZE
	.align		4
.L_1:
        /*000c*/ 	.byte	0x04, 0x11
        /*000e*/ 	.short	(.L_3 - .L_2)
	.align		4
.L_2:
        /*0010*/ 	.word	index@(_Z6RunSimP25AnimalPopulationForYear_si)
        /*0014*/ 	.word	0x00000000


	//----- nvinfo : EIATTR_MIN_STACK_SIZE
	.align		4
.L_3:
        /*0018*/ 	.byte	0x04, 0x12
        /*001a*/ 	.short	(.L_5 - .L_4)
	.align		4
.L_4:
        /*001c*/ 	.word	index@(_Z6RunSimP25AnimalPopulationForYear_si)
        /*0020*/ 	.word	0x00000000
.L_5:


//--------------------- .nv.compat                --------------------------
	.section	.nv.compat,"",@"SHT_CUDA_COMPAT_INFO"
	.align	4
        /*0000*/ 	.byte	0x02, 0x09, 0x00, 0x00, 0x02, 0x02, 0x01, 0x00, 0x02, 0x05, 0x05, 0x00, 0x03, 0x07, 0x01, 0x01
        /*0010*/ 	.byte	0x02, 0x03, 0x00, 0x00, 0x02, 0x06, 0x01, 0x00, 0x04, 0x0b, 0x08, 0x00, 0x09, 0x00, 0x00, 0x00
        /*0020*/ 	.byte	0x00, 0x00, 0x00, 0x00


//--------------------- .nv.info._Z6RunSimP25AnimalPopulationForYear_si --------------------------
	.section	.nv.info._Z6RunSimP25AnimalPopulationForYear_si,"",@"SHT_CUDA_INFO"
	.sectionflags	@""
	.align	4


	//----- nvinfo : EIATTR_CUDA_API_VERSION
	.align		4
        /*0000*/ 	.byte	0x04, 0x37
        /*0002*/ 	.short	(.L_7 - .L_6)
.L_6:
        /*0004*/ 	.word	0x00000082


	//----- nvinfo : EIATTR_KPARAM_INFO
	.align		4
.L_7:
        /*0008*/ 	.byte	0x04, 0x17
        /*000a*/ 	.short	(.L_9 - .L_8)
.L_8:
        /*000c*/ 	.word	0x00000000
        /*0010*/ 	.short	0x0001
        /*0012*/ 	.short	0x0008
        /*0014*/ 	.byte	0x00, 0xf0, 0x11, 0x00


	//----- nvinfo : EIATTR_KPARAM_INFO
	.align		4
.L_9:
        /*0018*/ 	.byte	0x04, 0x17
        /*001a*/ 	.short	(.L_11 - .L_10)
.L_10:
        /*001c*/ 	.word	0x00000000
        /*0020*/ 	.short	0x0000
        /*0022*/ 	.short	0x0000
        /*0024*/ 	.byte	0x00, 0xf5, 0x21, 0x00


	//----- nvinfo : EIATTR_SPARSE_MMA_MASK
	.align		4
.L_11:
        /*0028*/ 	.byte	0x03, 0x50
        /*002a*/ 	.short	0x0000


	//----- nvinfo : EIATTR_MAXREG_COUNT
	.align		4
        /*002c*/ 	.byte	0x03, 0x1b
        /*002e*/ 	.short	0x00ff


	//----- nvinfo : EIATTR_MERCURY_ISA_VERSION
	.align		4
        /*0030*/ 	.byte	0x03, 0x5f
        /*0032*/ 	.short	0x0101


	//----- nvinfo : EIATTR_VRC_CTA_INIT_COUNT
	.align		4
        /*0034*/ 	.byte	0x02, 0x4a
	.zero		1
	.zero		1


	//----- nvinfo : EIATTR_EXIT_INSTR_OFFSETS
	.align		4
        /*0038*/ 	.byte	0x04, 0x1c
        /*003a*/ 	.short	(.L_13 - .L_12)


	//   ....[0]....
.L_12:
        /*003c*/ 	.word	0x000001b0


	//   ....[1]....
        /*0040*/ 	.word	0x000001d0


	//----- nvinfo : EIATTR_CRS_STACK_SIZE
	.align		4
.L_13:
        /*0044*/ 	.byte	0x04, 0x1e
        /*0046*/ 	.short	(.L_15 - .L_14)
.L_14:
        /*0048*/ 	.word	0x00000000


	//----- nvinfo : EIATTR_CBANK_PARAM_SIZE
	.align		4
.L_15:
        /*004c*/ 	.byte	0x03, 0x19
        /*004e*/ 	.short	0x000c


	//----- nvinfo : EIATTR_PARAM_CBANK
	.align		4
        /*0050*/ 	.byte	0x04, 0x0a
        /*0052*/ 	.short	(.L_17 - .L_16)
	.align		4
.L_16:
        /*0054*/ 	.word	index@(.nv.constant0._Z6RunSimP25AnimalPopulationForYear_si)
        /*0058*/ 	.short	0x0380
        /*005a*/ 	.short	0x000c


	//----- nvinfo : EIATTR_SW_WAR
	.align		4
.L_17:
        /*005c*/ 	.byte	0x04, 0x36
        /*005e*/ 	.short	(.L_19 - .L_18)
.L_18:
        /*0060*/ 	.word	0x00000008
.L_19:


//--------------------- .nv.callgraph             --------------------------
	.section	.nv.callgraph,"",@"SHT_CUDA_CALLGRAPH"
	.align	4
	.sectionentsize	8
	.align		4
        /*0000*/ 	.word	0x00000000
	.align		4
        /*0004*/ 	.word	0xffffffff
	.align		4
        /*0008*/ 	.word	0x00000000
	.align		4
        /*000c*/ 	.word	0xfffffffe
	.align		4
        /*0010*/ 	.word	0x00000000
	.align		4
        /*0014*/ 	.word	0xfffffffd
	.align		4
        /*0018*/ 	.word	0x00000000
	.align		4
        /*001c*/ 	.word	0xfffffffc


//--------------------- .text._Z6RunSimP25AnimalPopulationForYear_si --------------------------
	.section	.text._Z6RunSimP25AnimalPopulationForYear_si,"ax",@progbits
	.align	128
        .global         _Z6RunSimP25AnimalPopulationForYear_si
        .type           _Z6RunSimP25AnimalPopulationForYear_si,@function
        .size           _Z6RunSimP25AnimalPopulationForYear_si,(.L_x_3 - _Z6RunSimP25AnimalPopulationForYear_si)
        .other          _Z6RunSimP25AnimalPopulationForYear_si,@"STO_CUDA_ENTRY STV_DEFAULT"
_Z6RunSimP25AnimalPopulationForYear_si:
.text._Z6RunSimP25AnimalPopulationForYear_si:
[----:B------:R-:W-:Y:S01]  /*0000*/  LDC R1, c[0x0][0x37c] ;  /* 0x0000df00ff017b82 */ /* 0x000fe20000000800 */
[----:B------:R-:W0:Y:S07]  /*0010*/  S2R R0, SR_TID.X ;  /* 0x0000000000007919 */ /* 0x000e2e0000002100 */
[----:B------:R-:W0:Y:S01]  /*0020*/  S2UR UR6, SR_CTAID.X ;  /* 0x00000000000679c3 */ /* 0x000e220000002500 */
[----:B------:R-:W1:Y:S01]  /*0030*/  LDCU.64 UR4, c[0x0][0x358] ;  /* 0x00006b00ff0477ac */ /* 0x000e620008000a00 */
[----:B------:R-:W-:Y:S06]  /*0040*/  BSSY.RECONVERGENT B0, `(.L_x_0) ;  /* 0x0000016000007945 */ /* 0x000fec0003800200 */
[----:B------:R-:W2:Y:S08]  /*0050*/  LDC R9, c[0x0][0x360] ;  /* 0x0000d800ff097b82 */ /* 0x000eb00000000800 */
[----:B------:R-:W3:Y:S08]  /*0060*/  LDC R7, c[0x0][0x388] ;  /* 0x0000e200ff077b82 */ /* 0x000ef00000000800 */
[----:B------:R-:W3:Y:S01]  /*0070*/  LDC.64 R2, c[0x0][0x380] ;  /* 0x0000e000ff027b82 */ /* 0x000ee20000000a00 */
[----:B0-----:R-:W-:Y:S01]  /*0080*/  LOP3.LUT P0, RZ, R0, UR6, RZ, 0xfc, !PT ;  /* 0x0000000600ff7c12 */ /* 0x001fe2000f80fcff */
[----:B--2---:R-:W-:-:S05]  /*0090*/  IMAD R9, R9, UR6, R0 ;  /* 0x0000000609097c24 */ /* 0x004fca000f8e0200 */
[----:B------:R-:W-:Y:S01]  /*00a0*/  ISETP.GT.AND P1, PT, R9, 0x13, PT ;  /* 0x000000130900780c */ /* 0x000fe20003f24270 */
[----:B---3--:R-:W-:-:S12]  /*00b0*/  IMAD.WIDE R2, R7, 0x18, R2 ;  /* 0x0000001807027825 */ /* 0x008fd800078e0202 */
[----:B-1----:R-:W-:Y:S05]  /*00c0*/  @P1 BRA `(.L_x_1) ;  /* 0x0000000000341947 */ /* 0x002fea0003800000 */
[----:B------:R-:W2:Y:S01]  /*00d0*/  LDG.E.64 R4, desc[UR4][R2.64+-0x10] ;  /* 0xfffff00402047981 */ /* 0x000ea2000c1e1b00 */
[----:B------:R-:W-:-:S04]  /*00e0*/  IMAD R0, R9, R7, R7 ;  /* 0x0000000709007224 */ /* 0x000fc800078e0207 */
[----:B------:R-:W-:-:S05]  /*00f0*/  IMAD R0, R0, R7, RZ ;  /* 0x0000000700007224 */ /* 0x000fca00078e02ff */
[----:B------:R-:W-:Y:S01]  /*0100*/  VIMNMX R13, PT, PT, R0, 0x186a0, PT ;  /* 0x000186a0000d7848 */ /* 0x000fe20003fe0100 */
[----:B--2---:R-:W-:-:S05]  /*0110*/  IMAD.WIDE R4, R9, 0x4, R4 ;  /* 0x0000000409047825 */ /* 0x004fca00078e0204 */
[----:B------:R0:W-:Y:S04]  /*0120*/  STG.E desc[UR4][R4.64], R13 ;  /* 0x0000000d04007986 */ /* 0x0001e8000c101904 */
[----:B------:R-:W2:Y:S01]  /*0130*/  LDG.E.64 R6, desc[UR4][R2.64+-0x8] ;  /* 0xfffff80402067981 */ /* 0x000ea2000c1e1b00 */
[----:B------:R-:W-:-:S05]  /*0140*/  IMAD.HI R0, R0, 0x66666667, RZ ;  /* 0x6666666700007827 */ /* 0x000fca00078e02ff */
[----:B------:R-:W-:-:S04]  /*0150*/  SHF.R.U32.HI R11, RZ, 0x1f, R0 ;  /* 0x0000001fff0b7819 */ /* 0x000fc80000011600 */
[----:B------:R-:W-:-:S04]  /*0160*/  LEA.HI.SX32 R11, R0, R11, 0x1e ;  /* 0x0000000b000b7211 */ /* 0x000fc800078ff2ff */
[----:B------:R-:W-:Y:S01]  /*0170*/  VIMNMX R11, PT, PT, R11, 0x2, !PT ;  /* 0x000000020b0b7848 */ /* 0x000fe20007fe0100 */
[----:B--2---:R-:W-:-:S05]  /*0180*/  IMAD.WIDE R6, R9, 0x4, R6 ;  /* 0x0000000409067825 */ /* 0x004fca00078e0206 */
[----:B------:R0:W-:Y:S02]  /*0190*/  STG.E desc[UR4][R6.64], R11 ;  /* 0x0000000b06007986 */ /* 0x0001e4000c101904 */
.L_x_1:
[----:B------:R-:W-:Y:S05]  /*01a0*/  BSYNC.RECONVERGENT B0 ;  /* 0x0000000000007941 */ /* 0x000fea0003800200 */
.L_x_0:
[----:B------:R-:W-:Y:S05]  /*01b0*/  @P0 EXIT ;  /* 0x000000000000094d */ /* 0x000fea0003800000 */
[----:B------:R-:W-:Y:S01]  /*01c0*/  STG.E.U8 desc[UR4][R2.64+-0x18], RZ ;  /* 0xffffe8ff02007986 */ /* 0x000fe2000c101104 */
[----:B------:R-:W-:Y:S05]  /*01d0*/  EXIT ;  /* 0x000000000000794d */ /* 0x000fea0003800000 */
.L_x_2:
[----:B------:R-:W-:-:S00]  /*01e0*/  BRA `(.L_x_2) ;  /* 0xfffffffc00fc7947 */ /* 0x000fc0000383ffff */
[----:B------:R-:W-:-:S00]  /*01f0*/  NOP ;  /* 0x0000000000007918 */ /* 0x000fc00000000000 */
        /* <DEDUP_REMOVED lines=8> */
.L_x_3:


//--------------------- .nv.shared.reserved.0     --------------------------
	.section	.nv.shared.reserved.0,"aw",@nobits
	.weak		__nv_reservedSMEM_offset_0_alias
	.size		__nv_reservedSMEM_offset_0_alias, 0, 64
	.other		__nv_reservedSMEM_offset_0_alias,@"STO_CUDA_RESERVED_SHARED STV_DEFAULT"
__nv_reservedSMEM_offset_0_alias:
	.zero		0
	.zero		64


//--------------------- .nv.constant0._Z6RunSimP25AnimalPopulationForYear_si --------------------------
	.section	.nv.constant0._Z6RunSimP25AnimalPopulationForYear_si,"a",@progbits
	.sectionflags	@""
	.align	4
.nv.constant0._Z6RunSimP25AnimalPopulationForYear_si:
	.zero		908


//--------------------- SYMBOLS --------------------------

	.type		.nv.reservedSmem.offset0,@object
	.size		.nv.reservedSmem.offset0,0x4
